	.headerflags	@"EF_CUDA_TEXMODE_UNIFIED EF_CUDA_64BIT_ADDRESS EF_CUDA_ACCELERATORS EF_CUDA_SM90 EF_CUDA_VIRTUAL_SM(EF_CUDA_SM90)"
	.elftype	@"ET_EXEC"


//--------------------- .nv.info                  --------------------------
	.section	.nv.info,"",@"SHT_CUDA_INFO"
	.align	4


	//----- nvinfo : EIATTR_REGCOUNT
	.align		4
        /*0000*/ 	.byte	0x04, 0x2f
        /*0002*/ 	.short	(.L_1 - .L_0)
	.align		4
.L_0:
        /*0004*/ 	.word	index@(triton_poi_fused_add_convolution_mul_19)
        /*0008*/ 	.word	0x00000020


	//----- nvinfo : EIATTR_MIN_STACK_SIZE
	.align		4
.L_1:
        /*000c*/ 	.byte	0x04, 0x12
        /*000e*/ 	.short	(.L_3 - .L_2)
	.align		4
.L_2:
        /*0010*/ 	.word	index@(triton_poi_fused_add_convolution_mul_19)
        /*0014*/ 	.word	0x00000000


	//----- nvinfo : EIATTR_FRAME_SIZE
	.align		4
.L_3:
        /*0018*/ 	.byte	0x04, 0x11
        /*001a*/ 	.short	(.L_5 - .L_4)
	.align		4
.L_4:
        /*001c*/ 	.word	index@(triton_poi_fused_add_convolution_mul_19)
        /*0020*/ 	.word	0x00000000


	//----- nvinfo : EIATTR_MIN_STACK_SIZE
	.align		4
.L_5:
        /*0024*/ 	.byte	0x04, 0x12
        /*0026*/ 	.short	(.L_7 - .L_6)
	.align		4
.L_6:
        /*0028*/ 	.word	index@(triton_poi_fused_add_convolution_mul_19)
        /*002c*/ 	.word	0x00000000
.L_7:


//--------------------- .nv.info.triton_poi_fused_add_convolution_mul_19 --------------------------
	.section	.nv.info.triton_poi_fused_add_convolution_mul_19,"",@"SHT_CUDA_INFO"
	.sectionflags	@""
	.align	4


	//----- nvinfo : EIATTR_CUDA_API_VERSION
	.align		4
        /*0000*/ 	.byte	0x04, 0x37
        /*0002*/ 	.short	(.L_9 - .L_8)
.L_8:
        /*0004*/ 	.word	0x0000007c


	//----- nvinfo : EIATTR_KPARAM_INFO
	.align		4
.L_9:
        /*0008*/ 	.byte	0x04, 0x17
        /*000a*/ 	.short	(.L_11 - .L_10)
.L_10:
        /*000c*/ 	.word	0x00000000
        /*0010*/ 	.short	0x0005
        /*0012*/ 	.short	0x0028
        /*0014*/ 	.byte	0x00, 0xf0, 0x11, 0x00


	//----- nvinfo : EIATTR_KPARAM_INFO
	.align		4
.L_11:
        /*0018*/ 	.byte	0x04, 0x17
        /*001a*/ 	.short	(.L_13 - .L_12)
.L_12:
        /*001c*/ 	.word	0x00000000
        /*0020*/ 	.short	0x0004
        /*0022*/ 	.short	0x0020
        /*0024*/ 	.byte	0x00, 0xf4, 0x21, 0x00


	//----- nvinfo : EIATTR_KPARAM_INFO
	.align		4
.L_13:
        /*0028*/ 	.byte	0x04, 0x17
        /*002a*/ 	.short	(.L_15 - .L_14)
.L_14:
        /*002c*/ 	.word	0x00000000
        /*0030*/ 	.short	0x0003
        /*0032*/ 	.short	0x0018
        /*0034*/ 	.byte	0x00, 0xf4, 0x21, 0x00


	//----- nvinfo : EIATTR_KPARAM_INFO
	.align		4
.L_15:
        /*0038*/ 	.byte	0x04, 0x17
        /*003a*/ 	.short	(.L_17 - .L_16)
.L_16:
        /*003c*/ 	.word	0x00000000
        /*0040*/ 	.short	0x0002
        /*0042*/ 	.short	0x0010
        /*0044*/ 	.byte	0x00, 0xf4, 0x21, 0x00


	//----- nvinfo : EIATTR_KPARAM_INFO
	.align		4
.L_17:
        /*0048*/ 	.byte	0x04, 0x17
        /*004a*/ 	.short	(.L_19 - .L_18)
.L_18:
        /*004c*/ 	.word	0x00000000
        /*0050*/ 	.short	0x0001
        /*0052*/ 	.short	0x0008
        /*0054*/ 	.byte	0x00, 0xf4, 0x21, 0x00


	//----- nvinfo : EIATTR_KPARAM_INFO
	.align		4
.L_19:
        /*0058*/ 	.byte	0x04, 0x17
        /*005a*/ 	.short	(.L_21 - .L_20)
.L_20:
        /*005c*/ 	.word	0x00000000
        /*0060*/ 	.short	0x0000
        /*0062*/ 	.short	0x0000
        /*0064*/ 	.byte	0x00, 0xf4, 0x21, 0x00


	//----- nvinfo : EIATTR_SPARSE_MMA_MASK
	.align		4
.L_21:
        /*0068*/ 	.byte	0x03, 0x50
        /*006a*/ 	.short	0x0000


	//----- nvinfo : EIATTR_MAXREG_COUNT
	.align		4
        /*006c*/ 	.byte	0x03, 0x1b
        /*006e*/ 	.short	0x00ff


	//----- nvinfo : EIATTR_EXIT_INSTR_OFFSETS
	.align		4
        /*0070*/ 	.byte	0x04, 0x1c
        /*0072*/ 	.short	(.L_23 - .L_22)


	//   ....[0]....
.L_22:
        /*0074*/ 	.word	0x00000300


	//----- nvinfo : EIATTR_REQNTID
	.align		4
.L_23:
        /*0078*/ 	.byte	0x04, 0x10
        /*007a*/ 	.short	(.L_25 - .L_24)
.L_24:
        /*007c*/ 	.word	0x00000080
        /*0080*/ 	.word	0x00000001
        /*0084*/ 	.word	0x00000001


	//----- nvinfo : EIATTR_CBANK_PARAM_SIZE
	.align		4
.L_25:
        /*0088*/ 	.byte	0x03, 0x19
        /*008a*/ 	.short	0x002c


	//----- nvinfo : EIATTR_PARAM_CBANK
	.align		4
        /*008c*/ 	.byte	0x04, 0x0a
        /*008e*/ 	.short	(.L_27 - .L_26)
	.align		4
.L_26:
        /*0090*/ 	.word	index@(.nv.constant0.triton_poi_fused_add_convolution_mul_19)
        /*0094*/ 	.short	0x0210
        /*0096*/ 	.short	0x002c


	//----- nvinfo : EIATTR_SW_WAR
	.align		4
.L_27:
        /*0098*/ 	.byte	0x04, 0x36
        /*009a*/ 	.short	(.L_29 - .L_28)
.L_28:
        /*009c*/ 	.word	0x00000008
.L_29:


//--------------------- .nv.callgraph             --------------------------
	.section	.nv.callgraph,"",@"SHT_CUDA_CALLGRAPH"
	.align	4
	.sectionentsize	8
	.align		4
        /*0000*/ 	.word	0x00000000
	.align		4
        /*0004*/ 	.word	0xffffffff
	.align		4
        /*0008*/ 	.word	0x00000000
	.align		4
        /*000c*/ 	.word	0xfffffffe
	.align		4
        /*0010*/ 	.word	0x00000000
	.align		4
        /*0014*/ 	.word	0xfffffffd
	.align		4
        /*0018*/ 	.word	0x00000000
	.align		4
        /*001c*/ 	.word	0xfffffffc


//--------------------- .text.triton_poi_fused_add_convolution_mul_19 --------------------------
	.section	.text.triton_poi_fused_add_convolution_mul_19,"ax",@progbits
	.align	128
        .global         triton_poi_fused_add_convolution_mul_19
        .type           triton_poi_fused_add_convolution_mul_19,@function
        .size           triton_poi_fused_add_convolution_mul_19,(.L_x_1 - triton_poi_fused_add_convolution_mul_19)
        .other          triton_poi_fused_add_convolution_mul_19,@"STO_CUDA_ENTRY STV_DEFAULT"
triton_poi_fused_add_convolution_mul_19:
.text.triton_poi_fused_add_convolution_mul_19:
[----:B------:R-:W-:Y:S01]  /*0000*/  LDC R1, c[0x0][0x28] ;  /* 0x00000a00ff017b82 */ /* 0x000fe20000000800 */
[----:B------:R-:W1:Y:S07]  /*0010*/  S2R R0, SR_TID.X ;  /* 0x0000000000007919 */ /* 0x000e6e0000002100 */
[----:B------:R-:W2:Y:S01]  /*0020*/  LDC.64 R8, c[0x0][0x218] ;  /* 0x00008600ff087b82 */ /* 0x000ea20000000a00 */
[----:B------:R-:W-:Y:S01]  /*0030*/  ULDC.64 UR4, c[0x0][0x208] ;  /* 0x0000820000047ab9 */ /* 0x000fe20000000a00 */
[----:B------:R-:W3:Y:S06]  /*0040*/  S2R R5, SR_CTAID.X ;  /* 0x0000000000057919 */ /* 0x000eec0000002500 */
[----:B------:R-:W4:Y:S08]  /*0050*/  LDC.64 R2, c[0x0][0x210] ;  /* 0x00008400ff027b82 */ /* 0x000f300000000a00 */
[----:B------:R-:W5:Y:S08]  /*0060*/  LDC.64 R16, c[0x0][0x228] ;  /* 0x00008a00ff107b82 */ /* 0x000f700000000a00 */
[----:B------:R-:W5:Y:S01]  /*0070*/  LDC.64 R28, c[0x0][0x220] ;  /* 0x00008800ff1c7b82 */ /* 0x000f620000000a00 */
[----:B-1----:R-:W-:-:S04]  /*0080*/  SHF.L.U32 R0, R0, 0x2, RZ ;  /* 0x0000000200007819 */ /* 0x002fc800000006ff */
[----:B------:R-:W-:Y:S02]  /*0090*/  LOP3.LUT R0, R0, 0x1fc, RZ, 0xc0, !PT ;  /* 0x000001fc00007812 */ /* 0x000fe400078ec0ff */
[----:B---3--:R-:W-:Y:S02]  /*00a0*/  SHF.R.S32.HI R4, RZ, 0x15, R5 ;  /* 0x00000015ff047819 */ /* 0x008fe40000011405 */
[----:B------:R-:W-:Y:S02]  /*00b0*/  LEA R0, R5, R0, 0xa ;  /* 0x0000000005007211 */ /* 0x000fe400078e50ff */
[----:B------:R-:W-:-:S03]  /*00c0*/  SGXT R5, R4, 0x1 ;  /* 0x000000010405781a */ /* 0x000fc60000000200 */
[----:B----4-:R-:W-:Y:S01]  /*00d0*/  IMAD.WIDE R2, R0, 0x4, R2 ;  /* 0x0000000400027825 */ /* 0x010fe200078e0202 */
[----:B------:R-:W-:-:S04]  /*00e0*/  LEA.HI R5, R5, R0, RZ, 0x9 ;  /* 0x0000000005057211 */ /* 0x000fc800078f48ff */
[----:B------:R-:W-:Y:S01]  /*00f0*/  LOP3.LUT R5, R5, 0xfffffe00, RZ, 0xc0, !PT ;  /* 0xfffffe0005057812 */ /* 0x000fe200078ec0ff */
[----:B------:R-:W3:Y:S03]  /*0100*/  LDG.E.128 R24, desc[UR4][R2.64] ;  /* 0x0000000402187981 */ /* 0x000ee6000c1e1d00 */
[----:B------:R-:W-:Y:S02]  /*0110*/  IADD3 R13, R0, -R5, RZ ;  /* 0x80000005000d7210 */ /* 0x000fe40007ffe0ff */
[----:B------:R-:W4:Y:S03]  /*0120*/  LDG.E.128 R4, desc[UR4][R2.64+0x800] ;  /* 0x0008000402047981 */ /* 0x000f26000c1e1d00 */
[----:B--2---:R-:W-:-:S06]  /*0130*/  IMAD.WIDE R8, R13, 0x4, R8 ;  /* 0x000000040d087825 */ /* 0x004fcc00078e0208 */
[----:B------:R-:W3:Y:S01]  /*0140*/  LDG.E.EL.128 R8, desc[UR4][R8.64] ;  /* 0x0000000408087981 */ /* 0x000ee2000c2e1d00 */
[----:B-----5:R-:W-:-:S04]  /*0150*/  IMAD.WIDE R16, R13, 0x4, R16 ;  /* 0x000000040d107825 */ /* 0x020fc800078e0210 */
[----:B0-----:R-:W-:Y:S02]  /*0160*/  IMAD.WIDE R28, R0, 0x4, R28 ;  /* 0x00000004001c7825 */ /* 0x001fe400078e021c */
[----:B------:R-:W2:Y:S04]  /*0170*/  LDG.E.EL.128 R16, desc[UR4][R16.64] ;  /* 0x0000000410107981 */ /* 0x000ea8000c2e1d00 */
[----:B------:R-:W2:Y:S04]  /*0180*/  LDG.E.128 R12, desc[UR4][R28.64] ;  /* 0x000000041c0c7981 */ /* 0x000ea8000c1e1d00 */
[----:B------:R-:W5:Y:S01]  /*0190*/  LDG.E.128 R20, desc[UR4][R28.64+0x800] ;  /* 0x000800041c147981 */ /* 0x000f62000c1e1d00 */
[--C-:B---3--:R-:W-:Y:S01]  /*01a0*/  FADD R24, R24, R8.reuse ;  /* 0x0000000818187221 */ /* 0x108fe20000000000 */
[----:B----4-:R-:W-:Y:S01]  /*01b0*/  FADD R4, R4, R8 ;  /* 0x0000000804047221 */ /* 0x010fe20000000000 */
[--C-:B------:R-:W-:Y:S01]  /*01c0*/  FADD R25, R25, R9.reuse ;  /* 0x0000000919197221 */ /* 0x100fe20000000000 */
[----:B------:R-:W-:-:S02]  /*01d0*/  FADD R5, R5, R9 ;  /* 0x0000000905057221 */ /* 0x000fc40000000000 */
[----:B------:R-:W0:Y:S01]  /*01e0*/  LDC.64 R8, c[0x0][0x230] ;  /* 0x00008c00ff087b82 */ /* 0x000e220000000a00 */
[--C-:B------:R-:W-:Y:S01]  /*01f0*/  FADD R26, R26, R10.reuse ;  /* 0x0000000a1a1a7221 */ /* 0x100fe20000000000 */
[----:B------:R-:W-:Y:S01]  /*0200*/  FADD R6, R6, R10 ;  /* 0x0000000a06067221 */ /* 0x000fe20000000000 */
[--C-:B------:R-:W-:Y:S01]  /*0210*/  FADD R27, R27, R11.reuse ;  /* 0x0000000b1b1b7221 */ /* 0x100fe20000000000 */
[----:B------:R-:W-:Y:S01]  /*0220*/  FADD R7, R7, R11 ;  /* 0x0000000b07077221 */ /* 0x000fe20000000000 */
[----:B--2---:R-:W-:Y:S01]  /*0230*/  FFMA R12, R16, R24, R12 ;  /* 0x00000018100c7223 */ /* 0x004fe2000000000c */
[----:B------:R-:W-:Y:S01]  /*0240*/  FFMA R13, R17, R25, R13 ;  /* 0x00000019110d7223 */ /* 0x000fe2000000000d */
[----:B------:R-:W-:Y:S01]  /*0250*/  FFMA R14, R18, R26, R14 ;  /* 0x0000001a120e7223 */ /* 0x000fe2000000000e */
[----:B------:R-:W-:Y:S01]  /*0260*/  FFMA R15, R19, R27, R15 ;  /* 0x0000001b130f7223 */ /* 0x000fe2000000000f */
[----:B-----5:R-:W-:Y:S01]  /*0270*/  FFMA R20, R16, R4, R20 ;  /* 0x0000000410147223 */ /* 0x020fe20000000014 */
[----:B------:R-:W-:Y:S01]  /*0280*/  FFMA R21, R17, R5, R21 ;  /* 0x0000000511157223 */ /* 0x000fe20000000015 */
[----:B------:R-:W-:Y:S01]  /*0290*/  FFMA R22, R18, R6, R22 ;  /* 0x0000000612167223 */ /* 0x000fe20000000016 */
[----:B------:R-:W-:Y:S01]  /*02a0*/  FFMA R23, R19, R7, R23 ;  /* 0x0000000713177223 */ /* 0x000fe20000000017 */
[----:B------:R-:W-:Y:S04]  /*02b0*/  STG.E.128 desc[UR4][R2.64], R24 ;  /* 0x0000001802007986 */ /* 0x000fe8000c101d04 */
[----:B------:R-:W-:Y:S01]  /*02c0*/  STG.E.128 desc[UR4][R2.64+0x800], R4 ;  /* 0x0008000402007986 */ /* 0x000fe2000c101d04 */
[----:B0-----:R-:W-:-:S05]  /*02d0*/  IMAD.WIDE R8, R0, 0x4, R8 ;  /* 0x0000000400087825 */ /* 0x001fca00078e0208 */
[----:B------:R-:W-:Y:S04]  /*02e0*/  STG.E.128 desc[UR4][R8.64], R12 ;  /* 0x0000000c08007986 */ /* 0x000fe8000c101d04 */
[----:B------:R-:W-:Y:S01]  /*02f0*/  STG.E.128 desc[UR4][R8.64+0x800], R20 ;  /* 0x0008001408007986 */ /* 0x000fe2000c101d04 */
[----:B------:R-:W-:Y:S05]  /*0300*/  EXIT ;  /* 0x000000000000794d */ /* 0x000fea0003800000 */
.L_x_0:
[----:B------:R-:W-:-:S00]  /*0310*/  BRA `(.L_x_0) ;  /* 0xfffffffc00fc7947 */ /* 0x000fc0000383ffff */
[----:B------:R-:W-:-:S00]  /*0320*/  NOP ;  /* 0x0000000000007918 */ /* 0x000fc00000000000 */
        /* <DEDUP_REMOVED lines=13> */
.L_x_1:


//--------------------- .nv.constant0.triton_poi_fused_add_convolution_mul_19 --------------------------
	.section	.nv.constant0.triton_poi_fused_add_convolution_mul_19,"a",@progbits
	.sectionflags	@""
	.align	4
.nv.constant0.triton_poi_fused_add_convolution_mul_19:
	.zero		572
